//
// Generated by NVIDIA NVVM Compiler
//
// Compiler Build ID: CL-36424714
// Cuda compilation tools, release 13.0, V13.0.88
// Based on NVVM 20.0.0
//

.version 9.0
.target sm_100
.address_size 64

	// .globl	_Z6addGpuPdS_S_i

.visible .entry _Z6addGpuPdS_S_i(
	.param .u64 .ptr .align 1 _Z6addGpuPdS_S_i_param_0,
	.param .u64 .ptr .align 1 _Z6addGpuPdS_S_i_param_1,
	.param .u64 .ptr .align 1 _Z6addGpuPdS_S_i_param_2,
	.param .u32 _Z6addGpuPdS_S_i_param_3
)
{
	.reg .pred 	%p<2>;
	.reg .b32 	%r<6>;
	.reg .b64 	%rd<11>;
	.reg .b64 	%fd<4>;

	ld.param.u64 	%rd1, [_Z6addGpuPdS_S_i_param_0];
	ld.param.u64 	%rd2, [_Z6addGpuPdS_S_i_param_1];
	ld.param.u64 	%rd3, [_Z6addGpuPdS_S_i_param_2];
	ld.param.u32 	%r2, [_Z6addGpuPdS_S_i_param_3];
	mov.u32 	%r3, %ctaid.x;
	mov.u32 	%r4, %ntid.x;
	mov.u32 	%r5, %tid.x;
	mad.lo.s32 	%r1, %r3, %r4, %r5;
	setp.ge.s32 	%p1, %r1, %r2;
	@%p1 bra 	$L__BB0_2;
	cvta.to.global.u64 	%rd4, %rd1;
	cvta.to.global.u64 	%rd5, %rd2;
	cvta.to.global.u64 	%rd6, %rd3;
	mul.wide.s32 	%rd7, %r1, 8;
	add.s64 	%rd8, %rd4, %rd7;
	ld.global.f64 	%fd1, [%rd8];
	add.s64 	%rd9, %rd5, %rd7;
	ld.global.f64 	%fd2, [%rd9];
	add.f64 	%fd3, %fd1, %fd2;
	add.s64 	%rd10, %rd6, %rd7;
	st.global.f64 	[%rd10], %fd3;
$L__BB0_2:
	ret;

}


// ===== COMPILED SASS (sm_100) =====

	.target	sm_100

	.elftype	@"ET_EXEC"


//--------------------- .note.nv.tkinfo           --------------------------
	.section	.note.nv.tkinfo,"",@"SHT_NOTE"
	.sectionflags	@"SHF_NOTE_NV_TKINFO"
	.tkinfo
        /*0018*/ 	.word	0x00000002
        /*0030*/ 	.string	""
        /*0030*/ 	.string	"ptxas"
        /*0030*/ 	.string	"Cuda compilation tools, release 13.0, V13.0.88"
        /*0030*/ 	.string	"Build cuda_13.0.r13.0/compiler.36424714_0"
        /*0030*/ 	.string	"-arch sm_100 -m 64 "



//--------------------- .note.nv.cuinfo           --------------------------
	.section	.note.nv.cuinfo,"",@"SHT_NOTE"
	.sectionflags	@"SHF_NOTE_NV_CUINFO"
        /*0018*/ 	.short	0x0002
        /*001a*/ 	.short	0x0064
        /*001c*/ 	.short	0x0082
	.zero		2


//--------------------- .nv.info                  --------------------------
	.section	.nv.info,"",@"SHT_CUDA_INFO"
	.align	4


	//----- nvinfo : EIATTR_REGCOUNT
	.align		4
        /*0000*/ 	.byte	0x04, 0x2f
        /*0002*/ 	.short	(.L_1 - .L_0)
	.align		4
.L_0:
        /*0004*/ 	.word	index@(_Z6addGpuPdS_S_i)
        /*0008*/ 	.word	0x0000000e


	//----- nvinfo : EIATTR_FRAME_SIZE
	.align		4
.L_1:
        /*000c*/ 	.byte	0x04, 0x11
        /*000e*/ 	.short	(.L_3 - .L_2)
	.align		4
.L_2:
        /*0010*/ 	.word	index@(_Z6addGpuPdS_S_i)
        /*0014*/ 	.word	0x00000000


	//----- nvinfo : EIATTR_MIN_STACK_SIZE
	.align		4
.L_3:
        /*0018*/ 	.byte	0x04, 0x12
        /*001a*/ 	.short	(.L_5 - .L_4)
	.align		4
.L_4:
        /*001c*/ 	.word	index@(_Z6addGpuPdS_S_i)
        /*0020*/ 	.word	0x00000000
.L_5:


//--------------------- .nv.compat                --------------------------
	.section	.nv.compat,"",@"SHT_CUDA_COMPAT_INFO"
	.align	4
        /*0000*/ 	.byte	0x02, 0x09, 0x00, 0x00, 0x02, 0x02, 0x01, 0x00, 0x02, 0x05, 0x05, 0x00, 0x03, 0x07, 0x01, 0x01
        /*0010*/ 	.byte	0x02, 0x03, 0x00, 0x00, 0x02, 0x06, 0x01, 0x00, 0x04, 0x0b, 0x08, 0x00, 0x01, 0x00, 0x00, 0x00
        /*0020*/ 	.byte	0x00, 0x00, 0x00, 0x00


//--------------------- .nv.info._Z6addGpuPdS_S_i --------------------------
	.section	.nv.info._Z6addGpuPdS_S_i,"",@"SHT_CUDA_INFO"
	.sectionflags	@""
	.align	4


	//----- nvinfo : EIATTR_CUDA_API_VERSION
	.align		4
        /*0000*/ 	.byte	0x04, 0x37
        /*0002*/ 	.short	(.L_7 - .L_6)
.L_6:
        /*0004*/ 	.word	0x00000082


	//----- nvinfo : EIATTR_KPARAM_INFO
	.align		4
.L_7:
        /*0008*/ 	.byte	0x04, 0x17
        /*000a*/ 	.short	(.L_9 - .L_8)
.L_8:
        /*000c*/ 	.word	0x00000000
        /*0010*/ 	.short	0x0003
        /*0012*/ 	.short	0x0018
        /*0014*/ 	.byte	0x00, 0xf0, 0x11, 0x00


	//----- nvinfo : EIATTR_KPARAM_INFO
	.align		4
.L_9:
        /*0018*/ 	.byte	0x04, 0x17
        /*001a*/ 	.short	(.L_11 - .L_10)
.L_10:
        /*001c*/ 	.word	0x00000000
        /*0020*/ 	.short	0x0002
        /*0022*/ 	.short	0x0010
        /*0024*/ 	.byte	0x00, 0xf5, 0x21, 0x00


	//----- nvinfo : EIATTR_KPARAM_INFO
	.align		4
.L_11:
        /*0028*/ 	.byte	0x04, 0x17
        /*002a*/ 	.short	(.L_13 - .L_12)
.L_12:
        /*002c*/ 	.word	0x00000000
        /*0030*/ 	.short	0x0001
        /*0032*/ 	.short	0x0008
        /*0034*/ 	.byte	0x00, 0xf5, 0x21, 0x00


	//----- nvinfo : EIATTR_KPARAM_INFO
	.align		4
.L_13:
        /*0038*/ 	.byte	0x04, 0x17
        /*003a*/ 	.short	(.L_15 - .L_14)
.L_14:
        /*003c*/ 	.word	0x00000000
        /*0040*/ 	.short	0x0000
        /*0042*/ 	.short	0x0000
        /*0044*/ 	.byte	0x00, 0xf5, 0x21, 0x00


	//----- nvinfo : EIATTR_SPARSE_MMA_MASK
	.align		4
.L_15:
        /*0048*/ 	.byte	0x03, 0x50
        /*004a*/ 	.short	0x0000


	//----- nvinfo : EIATTR_MAXREG_COUNT
	.align		4
        /*004c*/ 	.byte	0x03, 0x1b
        /*004e*/ 	.short	0x00ff


	//----- nvinfo : EIATTR_MERCURY_ISA_VERSION
	.align		4
        /*0050*/ 	.byte	0x03, 0x5f
        /*0052*/ 	.short	0x0101


	//----- nvinfo : EIATTR_VRC_CTA_INIT_COUNT
	.align		4
        /*0054*/ 	.byte	0x02, 0x4a
	.zero		1
	.zero		1


	//----- nvinfo : EIATTR_EXIT_INSTR_OFFSETS
	.align		4
        /*0058*/ 	.byte	0x04, 0x1c
        /*005a*/ 	.short	(.L_17 - .L_16)


	//   ....[0]....
.L_16:
        /*005c*/ 	.word	0x00000070


	//   ....[1]....
        /*0060*/ 	.word	0x00000130


	//----- nvinfo : EIATTR_CBANK_PARAM_SIZE
	.align		4
.L_17:
        /*0064*/ 	.byte	0x03, 0x19
        /*0066*/ 	.short	0x001c


	//----- nvinfo : EIATTR_PARAM_CBANK
	.align		4
        /*0068*/ 	.byte	0x04, 0x0a
        /*006a*/ 	.short	(.L_19 - .L_18)
	.align		4
.L_18:
        /*006c*/ 	.word	index@(.nv.constant0._Z6addGpuPdS_S_i)
        /*0070*/ 	.short	0x0380
        /*0072*/ 	.short	0x001c


	//----- nvinfo : EIATTR_SW_WAR
	.align		4
.L_19:
        /*0074*/ 	.byte	0x04, 0x36
        /*0076*/ 	.short	(.L_21 - .L_20)
.L_20:
        /*0078*/ 	.word	0x00000008
.L_21:


//--------------------- .nv.callgraph             --------------------------
	.section	.nv.callgraph,"",@"SHT_CUDA_CALLGRAPH"
	.align	4
	.sectionentsize	8
	.align		4
        /*0000*/ 	.word	0x00000000
	.align		4
        /*0004*/ 	.word	0xffffffff
	.align		4
        /*0008*/ 	.word	0x00000000
	.align		4
        /*000c*/ 	.word	0xfffffffe
	.align		4
        /*0010*/ 	.word	0x00000000
	.align		4
        /*0014*/ 	.word	0xfffffffd
	.align		4
        /*0018*/ 	.word	0x00000000
	.align		4
        /*001c*/ 	.word	0xfffffffc


//--------------------- .text._Z6addGpuPdS_S_i    --------------------------
	.section	.text._Z6addGpuPdS_S_i,"ax",@progbits
	.align	128
        .global         _Z6addGpuPdS_S_i
        .type           _Z6addGpuPdS_S_i,@function
        .size           _Z6addGpuPdS_S_i,(.L_x_1 - _Z6addGpuPdS_S_i)
        .other          _Z6addGpuPdS_S_i,@"STO_CUDA_ENTRY STV_DEFAULT"
_Z6addGpuPdS_S_i:
.text._Z6addGpuPdS_S_i:
[----:B------:R-:W-:Y:S01]  /*0000*/  LDC R1, c[0x0][0x37c] ;  /* 0x0000df00ff017b82 */ /* 0x000fe20000000800 */
[----:B------:R-:W0:Y:S07]  /*0010*/  S2R R0, SR_TID.X ;  /* 0x0000000000007919 */ /* 0x000e2e0000002100 */
[----:B------:R-:W0:Y:S01]  /*0020*/  S2UR UR4, SR_CTAID.X ;  /* 0x00000000000479c3 */ /* 0x000e220000002500 */
[----:B------:R-:W1:Y:S07]  /*0030*/  LDCU UR5, c[0x0][0x398] ;  /* 0x00007300ff0577ac */ /* 0x000e6e0008000800 */
[----:B------:R-:W0:Y:S02]  /*0040*/  LDC R11, c[0x0][0x360] ;  /* 0x0000d800ff0b7b82 */ /* 0x000e240000000800 */
[----:B0-----:R-:W-:-:S05]  /*0050*/  IMAD R11, R11, UR4, R0 ;  /* 0x000000040b0b7c24 */ /* 0x001fca000f8e0200 */
[----:B-1----:R-:W-:-:S13]  /*0060*/  ISETP.GE.AND P0, PT, R11, UR5, PT ;  /* 0x000000050b007c0c */ /* 0x002fda000bf06270 */
[----:B------:R-:W-:Y:S05]  /*0070*/  @P0 EXIT ;  /* 0x000000000000094d */ /* 0x000fea0003800000 */
[----:B------:R-:W0:Y:S01]  /*0080*/  LDC.64 R2, c[0x0][0x380] ;  /* 0x0000e000ff027b82 */ /* 0x000e220000000a00 */
[----:B------:R-:W1:Y:S07]  /*0090*/  LDCU.64 UR4, c[0x0][0x358] ;  /* 0x00006b00ff0477ac */ /* 0x000e6e0008000a00 */
[----:B------:R-:W2:Y:S08]  /*00a0*/  LDC.64 R4, c[0x0][0x388] ;  /* 0x0000e200ff047b82 */ /* 0x000eb00000000a00 */
[----:B------:R-:W3:Y:S01]  /*00b0*/  LDC.64 R8, c[0x0][0x390] ;  /* 0x0000e400ff087b82 */ /* 0x000ee20000000a00 */
[----:B0-----:R-:W-:-:S06]  /*00c0*/  IMAD.WIDE R2, R11, 0x8, R2 ;  /* 0x000000080b027825 */ /* 0x001fcc00078e0202 */
[----:B-1----:R-:W4:Y:S01]  /*00d0*/  LDG.E.64 R2, desc[UR4][R2.64] ;  /* 0x0000000402027981 */ /* 0x002f22000c1e1b00 */
[----:B--2---:R-:W-:-:S06]  /*00e0*/  IMAD.WIDE R4, R11, 0x8, R4 ;  /* 0x000000080b047825 */ /* 0x004fcc00078e0204 */
[----:B------:R-:W4:Y:S01]  /*00f0*/  LDG.E.64 R4, desc[UR4][R4.64] ;  /* 0x0000000404047981 */ /* 0x000f22000c1e1b00 */
[----:B---3--:R-:W-:Y:S01]  /*0100*/  IMAD.WIDE R8, R11, 0x8, R8 ;  /* 0x000000080b087825 */ /* 0x008fe200078e0208 */
[----:B----4-:R-:W-:-:S07]  /*0110*/  DADD R6, R2, R4 ;  /* 0x0000000002067229 */ /* 0x010fce0000000004 */
[----:B------:R-:W-:Y:S01]  /*0120*/  STG.E.64 desc[UR4][R8.64], R6 ;  /* 0x0000000608007986 */ /* 0x000fe2000c101b04 */
[----:B------:R-:W-:Y:S05]  /*0130*/  EXIT ;  /* 0x000000000000794d */ /* 0x000fea0003800000 */
.L_x_0:
[----:B------:R-:W-:-:S00]  /*0140*/  BRA `(.L_x_0) ;  /* 0xfffffffc00fc7947 */ /* 0x000fc0000383ffff */
[----:B------:R-:W-:-:S00]  /*0150*/  NOP ;  /* 0x0000000000007918 */ /* 0x000fc00000000000 */
        /* <DEDUP_REMOVED lines=10> */
.L_x_1:


//--------------------- .nv.shared.reserved.0     --------------------------
	.section	.nv.shared.reserved.0,"aw",@nobits
	.weak		__nv_reservedSMEM_offset_0_alias
	.size		__nv_reservedSMEM_offset_0_alias, 0, 64
	.other		__nv_reservedSMEM_offset_0_alias,@"STO_CUDA_RESERVED_SHARED STV_DEFAULT"
__nv_reservedSMEM_offset_0_alias:
	.zero		0
	.zero		64


//--------------------- .nv.constant0._Z6addGpuPdS_S_i --------------------------
	.section	.nv.constant0._Z6addGpuPdS_S_i,"a",@progbits
	.sectionflags	@""
	.align	4
.nv.constant0._Z6addGpuPdS_S_i:
	.zero		924


//--------------------- SYMBOLS --------------------------

	.type		.nv.reservedSmem.offset0,@object
	.size		.nv.reservedSmem.offset0,0x4
